	.headerflags	@"EF_CUDA_TEXMODE_UNIFIED EF_CUDA_64BIT_ADDRESS EF_CUDA_ACCELERATORS EF_CUDA_SM90 EF_CUDA_VIRTUAL_SM(EF_CUDA_SM90)"
	.elftype	@"ET_EXEC"


//--------------------- .nv.info                  --------------------------
	.section	.nv.info,"",@"SHT_CUDA_INFO"
	.align	4


	//----- nvinfo : EIATTR_REGCOUNT
	.align		4
        /*0000*/ 	.byte	0x04, 0x2f
        /*0002*/ 	.short	(.L_3 - .L_2)
	.align		4
.L_2:
        /*0004*/ 	.word	index@(triton_poi_fused__native_batch_norm_legit_no_training_relu_46)
        /*0008*/ 	.word	0x00000012


	//----- nvinfo : EIATTR_MIN_STACK_SIZE
	.align		4
.L_3:
        /*000c*/ 	.byte	0x04, 0x12
        /*000e*/ 	.short	(.L_5 - .L_4)
	.align		4
.L_4:
        /*0010*/ 	.word	index@(triton_poi_fused__native_batch_norm_legit_no_training_relu_46)
        /*0014*/ 	.word	0x00000000


	//----- nvinfo : EIATTR_FRAME_SIZE
	.align		4
.L_5:
        /*0018*/ 	.byte	0x04, 0x11
        /*001a*/ 	.short	(.L_7 - .L_6)
	.align		4
.L_6:
        /*001c*/ 	.word	index@(triton_poi_fused__native_batch_norm_legit_no_training_relu_46)
        /*0020*/ 	.word	0x00000000


	//----- nvinfo : EIATTR_MIN_STACK_SIZE
	.align		4
.L_7:
        /*0024*/ 	.byte	0x04, 0x12
        /*0026*/ 	.short	(.L_9 - .L_8)
	.align		4
.L_8:
        /*0028*/ 	.word	index@(triton_poi_fused__native_batch_norm_legit_no_training_relu_46)
        /*002c*/ 	.word	0x00000000
.L_9:


//--------------------- .nv.info.triton_poi_fused__native_batch_norm_legit_no_training_relu_46 --------------------------
	.section	.nv.info.triton_poi_fused__native_batch_norm_legit_no_training_relu_46,"",@"SHT_CUDA_INFO"
	.sectionflags	@""
	.align	4


	//----- nvinfo : EIATTR_CUDA_API_VERSION
	.align		4
        /*0000*/ 	.byte	0x04, 0x37
        /*0002*/ 	.short	(.L_11 - .L_10)
.L_10:
        /*0004*/ 	.word	0x0000007c


	//----- nvinfo : EIATTR_KPARAM_INFO
	.align		4
.L_11:
        /*0008*/ 	.byte	0x04, 0x17
        /*000a*/ 	.short	(.L_13 - .L_12)
.L_12:
        /*000c*/ 	.word	0x00000000
        /*0010*/ 	.short	0x0005
        /*0012*/ 	.short	0x0028
        /*0014*/ 	.byte	0x00, 0xf0, 0x11, 0x00


	//----- nvinfo : EIATTR_KPARAM_INFO
	.align		4
.L_13:
        /*0018*/ 	.byte	0x04, 0x17
        /*001a*/ 	.short	(.L_15 - .L_14)
.L_14:
        /*001c*/ 	.word	0x00000000
        /*0020*/ 	.short	0x0004
        /*0022*/ 	.short	0x0020
        /*0024*/ 	.byte	0x00, 0xf4, 0x21, 0x00


	//----- nvinfo : EIATTR_KPARAM_INFO
	.align		4
.L_15:
        /*0028*/ 	.byte	0x04, 0x17
        /*002a*/ 	.short	(.L_17 - .L_16)
.L_16:
        /*002c*/ 	.word	0x00000000
        /*0030*/ 	.short	0x0003
        /*0032*/ 	.short	0x0018
        /*0034*/ 	.byte	0x00, 0xf4, 0x21, 0x00


	//----- nvinfo : EIATTR_KPARAM_INFO
	.align		4
.L_17:
        /*0038*/ 	.byte	0x04, 0x17
        /*003a*/ 	.short	(.L_19 - .L_18)
.L_18:
        /*003c*/ 	.word	0x00000000
        /*0040*/ 	.short	0x0002
        /*0042*/ 	.short	0x0010
        /*0044*/ 	.byte	0x00, 0xf4, 0x21, 0x00


	//----- nvinfo : EIATTR_KPARAM_INFO
	.align		4
.L_19:
        /*0048*/ 	.byte	0x04, 0x17
        /*004a*/ 	.short	(.L_21 - .L_20)
.L_20:
        /*004c*/ 	.word	0x00000000
        /*0050*/ 	.short	0x0001
        /*0052*/ 	.short	0x0008
        /*0054*/ 	.byte	0x00, 0xf4, 0x21, 0x00


	//----- nvinfo : EIATTR_KPARAM_INFO
	.align		4
.L_21:
        /*0058*/ 	.byte	0x04, 0x17
        /*005a*/ 	.short	(.L_23 - .L_22)
.L_22:
        /*005c*/ 	.word	0x00000000
        /*0060*/ 	.short	0x0000
        /*0062*/ 	.short	0x0000
        /*0064*/ 	.byte	0x00, 0xf4, 0x21, 0x00


	//----- nvinfo : EIATTR_SPARSE_MMA_MASK
	.align		4
.L_23:
        /*0068*/ 	.byte	0x03, 0x50
        /*006a*/ 	.short	0x0000


	//----- nvinfo : EIATTR_MAXREG_COUNT
	.align		4
        /*006c*/ 	.byte	0x03, 0x1b
        /*006e*/ 	.short	0x00ff


	//----- nvinfo : EIATTR_EXIT_INSTR_OFFSETS
	.align		4
        /*0070*/ 	.byte	0x04, 0x1c
        /*0072*/ 	.short	(.L_25 - .L_24)


	//   ....[0]....
.L_24:
        /*0074*/ 	.word	0x000003a0


	//----- nvinfo : EIATTR_REQNTID
	.align		4
.L_25:
        /*0078*/ 	.byte	0x04, 0x10
        /*007a*/ 	.short	(.L_27 - .L_26)
.L_26:
        /*007c*/ 	.word	0x00000100
        /*0080*/ 	.word	0x00000001
        /*0084*/ 	.word	0x00000001


	//----- nvinfo : EIATTR_CBANK_PARAM_SIZE
	.align		4
.L_27:
        /*0088*/ 	.byte	0x03, 0x19
        /*008a*/ 	.short	0x002c


	//----- nvinfo : EIATTR_PARAM_CBANK
	.align		4
        /*008c*/ 	.byte	0x04, 0x0a
        /*008e*/ 	.short	(.L_29 - .L_28)
	.align		4
.L_28:
        /*0090*/ 	.word	index@(.nv.constant0.triton_poi_fused__native_batch_norm_legit_no_training_relu_46)
        /*0094*/ 	.short	0x0210
        /*0096*/ 	.short	0x002c


	//----- nvinfo : EIATTR_SW_WAR
	.align		4
.L_29:
        /*0098*/ 	.byte	0x04, 0x36
        /*009a*/ 	.short	(.L_31 - .L_30)
.L_30:
        /*009c*/ 	.word	0x00000008
.L_31:


//--------------------- .nv.callgraph             --------------------------
	.section	.nv.callgraph,"",@"SHT_CUDA_CALLGRAPH"
	.align	4
	.sectionentsize	8
	.align		4
        /*0000*/ 	.word	0x00000000
	.align		4
        /*0004*/ 	.word	0xffffffff
	.align		4
        /*0008*/ 	.word	0x00000000
	.align		4
        /*000c*/ 	.word	0xfffffffe
	.align		4
        /*0010*/ 	.word	0x00000000
	.align		4
        /*0014*/ 	.word	0xfffffffd
	.align		4
        /*0018*/ 	.word	0x00000000
	.align		4
        /*001c*/ 	.word	0xfffffffc


//--------------------- .nv.constant4             --------------------------
	.section	.nv.constant4,"a",@progbits
	.align	8
	.align		8
.nv.constant4:
        /*0000*/ 	.dword	_$_str
	.align		8
        /*0008*/ 	.dword	_$_str_$_2


//--------------------- .text.triton_poi_fused__native_batch_norm_legit_no_training_relu_46 --------------------------
	.section	.text.triton_poi_fused__native_batch_norm_legit_no_training_relu_46,"ax",@progbits
	.align	128
        .global         triton_poi_fused__native_batch_norm_legit_no_training_relu_46
        .type           triton_poi_fused__native_batch_norm_legit_no_training_relu_46,@function
        .size           triton_poi_fused__native_batch_norm_legit_no_training_relu_46,(.L_x_1 - triton_poi_fused__native_batch_norm_legit_no_training_relu_46)
        .other          triton_poi_fused__native_batch_norm_legit_no_training_relu_46,@"STO_CUDA_ENTRY STV_DEFAULT"
triton_poi_fused__native_batch_norm_legit_no_training_relu_46:
.text.triton_poi_fused__native_batch_norm_legit_no_training_relu_46:
[----:B------:R-:W-:Y:S01]  /*0000*/  LDC R1, c[0x0][0x28] ;  /* 0x00000a00ff017b82 */ /* 0x000fe20000000800 */
[----:B------:R-:W1:Y:S07]  /*0010*/  S2R R0, SR_TID.X ;  /* 0x0000000000007919 */ /* 0x000e6e0000002100 */
[----:B------:R-:W2:Y:S01]  /*0020*/  LDC.64 R2, c[0x0][0x220] ;  /* 0x00008800ff027b82 */ /* 0x000ea20000000a00 */
[----:B------:R-:W-:Y:S01]  /*0030*/  ULDC.64 UR4, c[0x0][0x208] ;  /* 0x0000820000047ab9 */ /* 0x000fe20000000a00 */
[----:B------:R-:W3:Y:S06]  /*0040*/  S2R R7, SR_CTAID.X ;  /* 0x0000000000077919 */ /* 0x000eec0000002500 */
[----:B------:R-:W4:Y:S08]  /*0050*/  LDC.64 R8, c[0x0][0x218] ;  /* 0x00008600ff087b82 */ /* 0x000f300000000a00 */
[----:B------:R-:W5:Y:S08]  /*0060*/  LDC.64 R10, c[0x0][0x228] ;  /* 0x00008a00ff0a7b82 */ /* 0x000f700000000a00 */
[----:B------:R-:W5:Y:S01]  /*0070*/  LDC.64 R12, c[0x0][0x230] ;  /* 0x00008c00ff0c7b82 */ /* 0x000f620000000a00 */
[----:B-1----:R-:W-:-:S04]  /*0080*/  SHF.L.U32 R0, R0, 0x1, RZ ;  /* 0x0000000100007819 */ /* 0x002fc800000006ff */
[----:B------:R-:W-:-:S04]  /*0090*/  LOP3.LUT R0, R0, 0x1fe, RZ, 0xc0, !PT ;  /* 0x000001fe00007812 */ /* 0x000fc800078ec0ff */
[----:B---3--:R-:W-:-:S05]  /*00a0*/  LEA R7, R7, R0, 0x9 ;  /* 0x0000000007077211 */ /* 0x008fca00078e48ff */
[----:B------:R-:W-:-:S05]  /*00b0*/  IMAD.HI R0, R7, 0x2aaaaaab, RZ ;  /* 0x2aaaaaab07007827 */ /* 0x000fca00078e02ff */
[----:B------:R-:W-:-:S04]  /*00c0*/  SHF.R.U32.HI R5, RZ, 0x1f, R0 ;  /* 0x0000001fff057819 */ /* 0x000fc80000011600 */
[----:B------:R-:W-:Y:S02]  /*00d0*/  LEA.HI R0, R0, R5, RZ, 0x1a ;  /* 0x0000000500007211 */ /* 0x000fe400078fd0ff */
[----:B------:R-:W1:Y:S03]  /*00e0*/  LDC.64 R4, c[0x0][0x210] ;  /* 0x00008400ff047b82 */ /* 0x000e660000000a00 */
[----:B------:R-:W-:-:S04]  /*00f0*/  IMAD R15, R0, -0x180, R7 ;  /* 0xfffffe80000f7824 */ /* 0x000fc800078e0207 */
[----:B--2---:R-:W-:-:S06]  /*0100*/  IMAD.WIDE R2, R15, 0x4, R2 ;  /* 0x000000040f027825 */ /* 0x004fcc00078e0202 */
[----:B------:R-:W2:Y:S01]  /*0110*/  LDG.E.EL.64 R2, desc[UR4][R2.64] ;  /* 0x0000000402027981 */ /* 0x000ea2000c2e1b00 */
[----:B----4-:R-:W-:-:S04]  /*0120*/  IMAD.WIDE R8, R15, 0x4, R8 ;  /* 0x000000040f087825 */ /* 0x010fc800078e0208 */
[----:B-1----:R-:W-:Y:S02]  /*0130*/  IMAD.WIDE R4, R7, 0x4, R4 ;  /* 0x0000000407047825 */ /* 0x002fe400078e0204 */
[----:B------:R-:W3:Y:S04]  /*0140*/  LDG.E.EL.64 R8, desc[UR4][R8.64] ;  /* 0x0000000408087981 */ /* 0x000ee8000c2e1b00 */
[----:B------:R-:W3:Y:S01]  /*0150*/  LDG.E.64 R6, desc[UR4][R4.64] ;  /* 0x0000000404067981 */ /* 0x000ee2000c1e1b00 */
[----:B-----5:R-:W-:-:S04]  /*0160*/  IMAD.WIDE R10, R15, 0x4, R10 ;  /* 0x000000040f0a7825 */ /* 0x020fc800078e020a */
[----:B0-----:R-:W-:Y:S02]  /*0170*/  IMAD.WIDE R12, R15, 0x4, R12 ;  /* 0x000000040f0c7825 */ /* 0x001fe400078e020c */
[----:B------:R-:W4:Y:S04]  /*0180*/  LDG.E.EL.64 R10, desc[UR4][R10.64] ;  /* 0x000000040a0a7981 */ /* 0x000f28000c2e1b00 */
[----:B------:R-:W4:Y:S01]  /*0190*/  LDG.E.EL.64 R12, desc[UR4][R12.64] ;  /* 0x000000040c0c7981 */ /* 0x000f22000c2e1b00 */
[----:B------:R-:W-:Y:S01]  /*01a0*/  HFMA2.MMA R15, -RZ, RZ, 1.625, 0 ;  /* 0x3e800000ff0f7435 */ /* 0x000fe200000001ff */
[----:B--2---:R-:W-:Y:S01]  /*01b0*/  FADD R2, R2, 0.0010000000474974513054 ;  /* 0x3a83126f02027421 */ /* 0x004fe20000000000 */
[----:B------:R-:W-:-:S03]  /*01c0*/  FADD R3, R3, 0.0010000000474974513054 ;  /* 0x3a83126f03037421 */ /* 0x000fc60000000000 */
[----:B------:R-:W0:Y:S08]  /*01d0*/  MUFU.SQRT R0, R2 ;  /* 0x0000000200007308 */ /* 0x000e300000002000 */
[----:B------:R-:W1:Y:S01]  /*01e0*/  MUFU.SQRT R14, R3 ;  /* 0x00000003000e7308 */ /* 0x000e620000002000 */
[C---:B0-----:R-:W-:Y:S02]  /*01f0*/  FSETP.GT.AND P0, PT, R0.reuse, 8.50705917302346158658e+37, PT ;  /* 0x7e8000000000780b */ /* 0x041fe40003f04000 */
[----:B------:R-:W-:-:S02]  /*0200*/  FSETP.GEU.AND P2, PT, R0, 1.175494350822287508e-38, PT ;  /* 0x008000000000780b */ /* 0x000fc40003f4e000 */
[C---:B-1----:R-:W-:Y:S02]  /*0210*/  FSETP.GT.AND P1, PT, R14.reuse, 8.50705917302346158658e+37, PT ;  /* 0x7e8000000e00780b */ /* 0x042fe40003f24000 */
[----:B------:R-:W-:-:S07]  /*0220*/  FSETP.GEU.AND P3, PT, R14, 1.175494350822287508e-38, PT ;  /* 0x008000000e00780b */ /* 0x000fce0003f6e000 */
[----:B------:R-:W-:-:S04]  /*0230*/  @P0 FMUL R0, R0, 0.25 ;  /* 0x3e80000000000820 */ /* 0x000fc80000400000 */
[----:B------:R-:W-:Y:S01]  /*0240*/  @!P2 FMUL R0, R0, 16777216 ;  /* 0x4b8000000000a820 */ /* 0x000fe20000400000 */
[----:B------:R-:W-:-:S04]  /*0250*/  @P1 FMUL R14, R14, 0.25 ;  /* 0x3e8000000e0e1820 */ /* 0x000fc80000400000 */
[----:B------:R-:W-:Y:S01]  /*0260*/  @!P3 FMUL R14, R14, 16777216 ;  /* 0x4b8000000e0eb820 */ /* 0x000fe20000400000 */
[----:B------:R-:W0:Y:S01]  /*0270*/  MUFU.RCP R0, R0 ;  /* 0x0000000000007308 */ /* 0x000e220000001000 */
[----:B------:R-:W-:-:S07]  /*0280*/  FSEL R3, R15, 1, P0 ;  /* 0x3f8000000f037808 */ /* 0x000fce0000000000 */
[----:B------:R-:W1:Y:S01]  /*0290*/  MUFU.RCP R14, R14 ;  /* 0x0000000e000e7308 */ /* 0x000e620000001000 */
[----:B------:R-:W-:Y:S01]  /*02a0*/  FSEL R15, R15, 1, P1 ;  /* 0x3f8000000f0f7808 */ /* 0x000fe20000800000 */
[----:B------:R-:W-:Y:S01]  /*02b0*/  @!P2 FMUL R3, R3, 16777216 ;  /* 0x4b8000000303a820 */ /* 0x000fe20000400000 */
[----:B---3--:R-:W-:-:S03]  /*02c0*/  FADD R6, R6, -R8 ;  /* 0x8000000806067221 */ /* 0x008fc60000000000 */
[----:B------:R-:W-:Y:S01]  /*02d0*/  @!P3 FMUL R15, R15, 16777216 ;  /* 0x4b8000000f0fb820 */ /* 0x000fe20000400000 */
[----:B0-----:R-:W-:Y:S01]  /*02e0*/  FMUL R3, R0, R3 ;  /* 0x0000000300037220 */ /* 0x001fe20000400000 */
[----:B------:R-:W-:-:S03]  /*02f0*/  FADD R7, R7, -R9 ;  /* 0x8000000907077221 */ /* 0x000fc60000000000 */
[----:B------:R-:W-:Y:S01]  /*0300*/  FMUL R3, R6, R3 ;  /* 0x0000000306037220 */ /* 0x000fe20000400000 */
[----:B-1----:R-:W-:-:S03]  /*0310*/  FMUL R0, R14, R15 ;  /* 0x0000000f0e007220 */ /* 0x002fc60000400000 */
[----:B----4-:R-:W-:Y:S01]  /*0320*/  FFMA R3, R10, R3, R12 ;  /* 0x000000030a037223 */ /* 0x010fe2000000000c */
[----:B------:R-:W-:-:S04]  /*0330*/  FMUL R0, R7, R0 ;  /* 0x0000000007007220 */ /* 0x000fc80000400000 */
[----:B------:R-:W-:Y:S01]  /*0340*/  FFMA R0, R11, R0, R13 ;  /* 0x000000000b007223 */ /* 0x000fe2000000000d */
[----:B------:R-:W-:-:S04]  /*0350*/  FSETP.GEU.AND P0, PT, R3, RZ, PT ;  /* 0x000000ff0300720b */ /* 0x000fc80003f0e000 */
[C---:B------:R-:W-:Y:S02]  /*0360*/  FSETP.GEU.AND P1, PT, R0.reuse, RZ, PT ;  /* 0x000000ff0000720b */ /* 0x040fe40003f2e000 */
[----:B------:R-:W-:Y:S02]  /*0370*/  FSEL R2, R3, RZ, P0 ;  /* 0x000000ff03027208 */ /* 0x000fe40000000000 */
[----:B------:R-:W-:-:S05]  /*0380*/  FSEL R3, R0, RZ, P1 ;  /* 0x000000ff00037208 */ /* 0x000fca0000800000 */
[----:B------:R-:W-:Y:S01]  /*0390*/  STG.E.64 desc[UR4][R4.64], R2 ;  /* 0x0000000204007986 */ /* 0x000fe2000c101b04 */
[----:B------:R-:W-:Y:S05]  /*03a0*/  EXIT ;  /* 0x000000000000794d */ /* 0x000fea0003800000 */
.L_x_0:
[----:B------:R-:W-:-:S00]  /*03b0*/  BRA `(.L_x_0) ;  /* 0xfffffffc00fc7947 */ /* 0x000fc0000383ffff */
[----:B------:R-:W-:-:S00]  /*03c0*/  NOP ;  /* 0x0000000000007918 */ /* 0x000fc00000000000 */
        /* <DEDUP_REMOVED lines=11> */
.L_x_1:


//--------------------- .nv.global.init           --------------------------
	.section	.nv.global.init,"aw",@progbits
.nv.global.init:
	.type		_$_str,@object
	.size		_$_str,(_$_str_$_2 - _$_str)
_$_str:
        /*0000*/ 	.byte	0x5f, 0x5f, 0x43, 0x55, 0x44, 0x41, 0x5f, 0x46, 0x54, 0x5a, 0x00
	.type		_$_str_$_2,@object
	.size		_$_str_$_2,(.L_1 - _$_str_$_2)
_$_str_$_2:
        /*000b*/ 	.byte	0x5f, 0x5f, 0x43, 0x55, 0x44, 0x41, 0x5f, 0x50, 0x52, 0x45, 0x43, 0x5f, 0x53, 0x51, 0x52, 0x54
        /*001b*/ 	.byte	0x00
.L_1:


//--------------------- .nv.constant0.triton_poi_fused__native_batch_norm_legit_no_training_relu_46 --------------------------
	.section	.nv.constant0.triton_poi_fused__native_batch_norm_legit_no_training_relu_46,"a",@progbits
	.sectionflags	@""
	.align	4
.nv.constant0.triton_poi_fused__native_batch_norm_legit_no_training_relu_46:
	.zero		572
